//
// Generated by NVIDIA NVVM Compiler
//
// Compiler Build ID: CL-36424714
// Cuda compilation tools, release 13.0, V13.0.88
// Based on NVVM 20.0.0
//

.version 9.0
.target sm_100
.address_size 64

	// .globl	_Z6kernelv
.extern .func  (.param .b32 func_retval0) vprintf
(
	.param .b64 vprintf_param_0,
	.param .b64 vprintf_param_1
)
;
.global .align 1 .b8 $str[43] = {72, 101, 108, 108, 111, 32, 87, 111, 114, 108, 100, 32, 102, 114, 111, 109, 32, 116, 104, 101, 32, 107, 101, 114, 110, 101, 108, 44, 32, 116, 104, 114, 101, 97, 100, 32, 61, 32, 37, 100, 33, 10};

.visible .entry _Z6kernelv()
{
	.local .align 8 .b8 	__local_depot0[8];
	.reg .b64 	%SP;
	.reg .b64 	%SPL;
	.reg .b32 	%r<7>;
	.reg .b64 	%rd<5>;

	mov.u64 	%SPL, __local_depot0;
	cvta.local.u64 	%SP, %SPL;
	add.u64 	%rd1, %SP, 0;
	add.u64 	%rd2, %SPL, 0;
	mov.u32 	%r1, %tid.x;
	mov.u32 	%r2, %ntid.x;
	mov.u32 	%r3, %ctaid.x;
	mad.lo.s32 	%r4, %r2, %r3, %r1;
	st.local.u32 	[%rd2], %r4;
	mov.u64 	%rd3, $str;
	cvta.global.u64 	%rd4, %rd3;
	{ // callseq 0, 0
	.param .b64 param0;
	st.param.b64 	[param0], %rd4;
	.param .b64 param1;
	st.param.b64 	[param1], %rd1;
	.param .b32 retval0;
	call.uni (retval0), 
	vprintf, 
	(
	param0, 
	param1
	);
	ld.param.b32 	%r5, [retval0];
	} // callseq 0
	ret;

}


// ===== COMPILED SASS (sm_100) =====

	.target	sm_100

	.elftype	@"ET_EXEC"


//--------------------- .note.nv.tkinfo           --------------------------
	.section	.note.nv.tkinfo,"",@"SHT_NOTE"
	.sectionflags	@"SHF_NOTE_NV_TKINFO"
	.tkinfo
        /*0018*/ 	.word	0x00000002
        /*0030*/ 	.string	""
        /*0030*/ 	.string	"ptxas"
        /*0030*/ 	.string	"Cuda compilation tools, release 13.0, V13.0.88"
        /*0030*/ 	.string	"Build cuda_13.0.r13.0/compiler.36424714_0"
        /*0030*/ 	.string	"-arch sm_100 -m 64 "



//--------------------- .note.nv.cuinfo           --------------------------
	.section	.note.nv.cuinfo,"",@"SHT_NOTE"
	.sectionflags	@"SHF_NOTE_NV_CUINFO"
        /*0018*/ 	.short	0x0002
        /*001a*/ 	.short	0x0064
        /*001c*/ 	.short	0x0082
	.zero		2


//--------------------- .nv.info                  --------------------------
	.section	.nv.info,"",@"SHT_CUDA_INFO"
	.align	4


	//----- nvinfo : EIATTR_REGCOUNT
	.align		4
        /*0000*/ 	.byte	0x04, 0x2f
        /*0002*/ 	.short	(.L_2 - .L_1)
	.align		4
.L_1:
        /*0004*/ 	.word	index@(_Z6kernelv)
        /*0008*/ 	.word	0x00000018


	//----- nvinfo : EIATTR_FRAME_SIZE
	.align		4
.L_2:
        /*000c*/ 	.byte	0x04, 0x11
        /*000e*/ 	.short	(.L_4 - .L_3)
	.align		4
.L_3:
        /*0010*/ 	.word	index@(_Z6kernelv)
        /*0014*/ 	.word	0x00000008


	//----- nvinfo : EIATTR_MIN_STACK_SIZE
	.align		4
.L_4:
        /*0018*/ 	.byte	0x04, 0x12
        /*001a*/ 	.short	(.L_6 - .L_5)
	.align		4
.L_5:
        /*001c*/ 	.word	index@(_Z6kernelv)
        /*0020*/ 	.word	0x00000008
.L_6:


//--------------------- .nv.compat                --------------------------
	.section	.nv.compat,"",@"SHT_CUDA_COMPAT_INFO"
	.align	4
        /*0000*/ 	.byte	0x02, 0x09, 0x00, 0x00, 0x02, 0x02, 0x01, 0x00, 0x02, 0x05, 0x05, 0x00, 0x03, 0x07, 0x01, 0x01
        /*0010*/ 	.byte	0x02, 0x03, 0x00, 0x00, 0x02, 0x06, 0x01, 0x00, 0x04, 0x0b, 0x08, 0x00, 0x09, 0x00, 0x00, 0x00
        /*0020*/ 	.byte	0x00, 0x00, 0x00, 0x00


//--------------------- .nv.info._Z6kernelv       --------------------------
	.section	.nv.info._Z6kernelv,"",@"SHT_CUDA_INFO"
	.sectionflags	@""
	.align	4


	//----- nvinfo : EIATTR_CUDA_API_VERSION
	.align		4
        /*0000*/ 	.byte	0x04, 0x37
        /*0002*/ 	.short	(.L_8 - .L_7)
.L_7:
        /*0004*/ 	.word	0x00000082


	//----- nvinfo : EIATTR_SPARSE_MMA_MASK
	.align		4
.L_8:
        /*0008*/ 	.byte	0x03, 0x50
        /*000a*/ 	.short	0x0000


	//----- nvinfo : EIATTR_MAXREG_COUNT
	.align		4
        /*000c*/ 	.byte	0x03, 0x1b
        /*000e*/ 	.short	0x00ff


	//----- nvinfo : EIATTR_EXTERNS
	.align		4
        /*0010*/ 	.byte	0x04, 0x0f
        /*0012*/ 	.short	(.L_10 - .L_9)


	//   ....[0]....
	.align		4
.L_9:
        /*0014*/ 	.word	index@(vprintf)


	//----- nvinfo : EIATTR_MERCURY_ISA_VERSION
	.align		4
.L_10:
        /*0018*/ 	.byte	0x03, 0x5f
        /*001a*/ 	.short	0x0101


	//----- nvinfo : EIATTR_VRC_CTA_INIT_COUNT
	.align		4
        /*001c*/ 	.byte	0x02, 0x4a
	.zero		1
	.zero		1


	//----- nvinfo : EIATTR_SYSCALL_OFFSETS
	.align		4
        /*0020*/ 	.byte	0x04, 0x46
        /*0022*/ 	.short	(.L_12 - .L_11)


	//   ....[0]....
.L_11:
        /*0024*/ 	.word	0x00000110


	//----- nvinfo : EIATTR_EXIT_INSTR_OFFSETS
	.align		4
.L_12:
        /*0028*/ 	.byte	0x04, 0x1c
        /*002a*/ 	.short	(.L_14 - .L_13)


	//   ....[0]....
.L_13:
        /*002c*/ 	.word	0x00000120


	//----- nvinfo : EIATTR_SW_WAR
	.align		4
.L_14:
        /*0030*/ 	.byte	0x04, 0x36
        /*0032*/ 	.short	(.L_16 - .L_15)
.L_15:
        /*0034*/ 	.word	0x00000008
.L_16:


//--------------------- .nv.callgraph             --------------------------
	.section	.nv.callgraph,"",@"SHT_CUDA_CALLGRAPH"
	.align	4
	.sectionentsize	8
	.align		4
        /*0000*/ 	.word	0x00000000
	.align		4
        /*0004*/ 	.word	0xffffffff
	.align		4
        /*0008*/ 	.word	index@(_Z6kernelv)
	.align		4
        /*000c*/ 	.word	index@(vprintf)
	.align		4
        /*0010*/ 	.word	0x00000000
	.align		4
        /*0014*/ 	.word	0xfffffffe
	.align		4
        /*0018*/ 	.word	0x00000000
	.align		4
        /*001c*/ 	.word	0xfffffffd
	.align		4
        /*0020*/ 	.word	0x00000000
	.align		4
        /*0024*/ 	.word	0xfffffffc


//--------------------- .nv.constant4             --------------------------
	.section	.nv.constant4,"a",@progbits
	.align	8
	.align		8
.nv.constant4:
        /*0000*/ 	.dword	vprintf
	.align		8
        /*0008*/ 	.dword	$str


//--------------------- .text._Z6kernelv          --------------------------
	.section	.text._Z6kernelv,"ax",@progbits
	.align	128
        .global         _Z6kernelv
        .type           _Z6kernelv,@function
        .size           _Z6kernelv,(.L_x_2 - _Z6kernelv)
        .other          _Z6kernelv,@"STO_CUDA_ENTRY STV_DEFAULT"
_Z6kernelv:
.text._Z6kernelv:
[----:B------:R-:W0:Y:S01]  /*0000*/  LDC R1, c[0x0][0x37c] ;  /* 0x0000df00ff017b82 */ /* 0x000e220000000800 */
[----:B------:R-:W1:Y:S01]  /*0010*/  S2R R0, SR_TID.X ;  /* 0x0000000000007919 */ /* 0x000e620000002100 */
[----:B------:R-:W2:Y:S01]  /*0020*/  LDCU UR5, c[0x0][0x2fc] ;  /* 0x00005f80ff0577ac */ /* 0x000ea20008000800 */
[----:B------:R-:W-:Y:S01]  /*0030*/  MOV R2, 0x0 ;  /* 0x0000000000027802 */ /* 0x000fe20000000f00 */
[----:B0-----:R-:W-:Y:S01]  /*0040*/  VIADD R1, R1, 0xfffffff8 ;  /* 0xfffffff801017836 */ /* 0x001fe20000000000 */
[----:B------:R-:W1:Y:S01]  /*0050*/  S2R R3, SR_CTAID.X ;  /* 0x0000000000037919 */ /* 0x000e620000002500 */
[----:B------:R-:W1:Y:S01]  /*0060*/  LDCU UR6, c[0x0][0x360] ;  /* 0x00006c00ff0677ac */ /* 0x000e620008000800 */
[----:B------:R-:W0:Y:S02]  /*0070*/  LDCU UR4, c[0x0][0x2f8] ;  /* 0x00005f00ff0477ac */ /* 0x000e240008000800 */
[----:B0-----:R-:W-:-:S05]  /*0080*/  IADD3 R6, P0, PT, R1, UR4, RZ ;  /* 0x0000000401067c10 */ /* 0x001fca000ff1e0ff */
[----:B--2---:R-:W-:Y:S02]  /*0090*/  IMAD.X R7, RZ, RZ, UR5, P0 ;  /* 0x00000005ff077e24 */ /* 0x004fe400080e06ff */
[----:B-1----:R-:W-:Y:S01]  /*00a0*/  IMAD R0, R3, UR6, R0 ;  /* 0x0000000603007c24 */ /* 0x002fe2000f8e0200 */
[----:B------:R-:W0:Y:S01]  /*00b0*/  LDCU.64 UR6, c[0x4][0x8] ;  /* 0x01000100ff0677ac */ /* 0x000e220008000a00 */
[----:B------:R-:W1:Y:S03]  /*00c0*/  LDC.64 R2, c[0x4][R2] ;  /* 0x0100000002027b82 */ /* 0x000e660000000a00 */
[----:B------:R2:W-:Y:S01]  /*00d0*/  STL [R1], R0 ;  /* 0x0000000001007387 */ /* 0x0005e20000100800 */
[----:B0-----:R-:W-:Y:S01]  /*00e0*/  IMAD.U32 R4, RZ, RZ, UR6 ;  /* 0x00000006ff047e24 */ /* 0x001fe2000f8e00ff */
[----:B--2---:R-:W-:-:S07]  /*00f0*/  MOV R5, UR7 ;  /* 0x0000000700057c02 */ /* 0x004fce0008000f00 */
[----:B------:R-:W-:-:S07]  /*0100*/  LEPC R20, `(.L_x_0) ;  /* 0x000000001014794e */ /* 0x000fce0000000000 */
[----:B-1----:R-:W-:Y:S05]  /*0110*/  CALL.ABS.NOINC R2 ;  /* 0x0000000002007343 */ /* 0x002fea0003c00000 */
.L_x_0:
[----:B------:R-:W-:Y:S05]  /*0120*/  EXIT ;  /* 0x000000000000794d */ /* 0x000fea0003800000 */
.L_x_1:
[----:B------:R-:W-:-:S00]  /*0130*/  BRA `(.L_x_1) ;  /* 0xfffffffc00fc7947 */ /* 0x000fc0000383ffff */
[----:B------:R-:W-:-:S00]  /*0140*/  NOP ;  /* 0x0000000000007918 */ /* 0x000fc00000000000 */
        /* <DEDUP_REMOVED lines=11> */
.L_x_2:


//--------------------- .nv.global.init           --------------------------
	.section	.nv.global.init,"aw",@progbits
.nv.global.init:
	.type		$str,@object
	.size		$str,(.L_0 - $str)
$str:
        /*0000*/ 	.byte	0x48, 0x65, 0x6c, 0x6c, 0x6f, 0x20, 0x57, 0x6f, 0x72, 0x6c, 0x64, 0x20, 0x66, 0x72, 0x6f, 0x6d
        /*0010*/ 	.byte	0x20, 0x74, 0x68, 0x65, 0x20, 0x6b, 0x65, 0x72, 0x6e, 0x65, 0x6c, 0x2c, 0x20, 0x74, 0x68, 0x72
        /*0020*/ 	.byte	0x65, 0x61, 0x64, 0x20, 0x3d, 0x20, 0x25, 0x64, 0x21, 0x0a, 0x00
.L_0:


//--------------------- .nv.shared.reserved.0     --------------------------
	.section	.nv.shared.reserved.0,"aw",@nobits
	.weak		__nv_reservedSMEM_offset_0_alias
	.size		__nv_reservedSMEM_offset_0_alias, 0, 64
	.other		__nv_reservedSMEM_offset_0_alias,@"STO_CUDA_RESERVED_SHARED STV_DEFAULT"
__nv_reservedSMEM_offset_0_alias:
	.zero		0
	.zero		64


//--------------------- .nv.constant0._Z6kernelv  --------------------------
	.section	.nv.constant0._Z6kernelv,"a",@progbits
	.sectionflags	@""
	.align	4
.nv.constant0._Z6kernelv:
	.zero		896


//--------------------- SYMBOLS --------------------------

	.type		.nv.reservedSmem.offset0,@object
	.size		.nv.reservedSmem.offset0,0x4
	.type		vprintf,@function
